//
// Generated by NVIDIA NVVM Compiler
//
// Compiler Build ID: CL-36424714
// Cuda compilation tools, release 13.0, V13.0.88
// Based on NVVM 20.0.0
//

.version 9.0
.target sm_100
.address_size 64

	// .globl	_Z10wave1Dmac1PdS_dddi

.visible .entry _Z10wave1Dmac1PdS_dddi(
	.param .u64 .ptr .align 1 _Z10wave1Dmac1PdS_dddi_param_0,
	.param .u64 .ptr .align 1 _Z10wave1Dmac1PdS_dddi_param_1,
	.param .f64 _Z10wave1Dmac1PdS_dddi_param_2,
	.param .f64 _Z10wave1Dmac1PdS_dddi_param_3,
	.param .f64 _Z10wave1Dmac1PdS_dddi_param_4,
	.param .u32 _Z10wave1Dmac1PdS_dddi_param_5
)
{
	.reg .pred 	%p<3>;
	.reg .b32 	%r<8>;
	.reg .b64 	%rd<10>;
	.reg .b64 	%fd<11>;

	ld.param.u64 	%rd1, [_Z10wave1Dmac1PdS_dddi_param_0];
	ld.param.u64 	%rd2, [_Z10wave1Dmac1PdS_dddi_param_1];
	ld.param.f64 	%fd1, [_Z10wave1Dmac1PdS_dddi_param_2];
	ld.param.f64 	%fd2, [_Z10wave1Dmac1PdS_dddi_param_3];
	ld.param.f64 	%fd3, [_Z10wave1Dmac1PdS_dddi_param_4];
	ld.param.u32 	%r2, [_Z10wave1Dmac1PdS_dddi_param_5];
	mov.u32 	%r3, %tid.x;
	mov.u32 	%r4, %ctaid.x;
	mov.u32 	%r5, %ntid.x;
	mad.lo.s32 	%r1, %r4, %r5, %r3;
	setp.ge.s32 	%p1, %r1, %r2;
	@%p1 bra 	$L__BB0_2;
	cvta.to.global.u64 	%rd3, %rd2;
	cvta.to.global.u64 	%rd4, %rd1;
	add.s32 	%r6, %r1, 1;
	setp.eq.s32 	%p2, %r6, %r2;
	selp.b32 	%r7, 0, %r6, %p2;
	mul.wide.s32 	%rd5, %r1, 8;
	add.s64 	%rd6, %rd3, %rd5;
	ld.global.f64 	%fd4, [%rd6];
	div.rn.f64 	%fd5, %fd2, %fd3;
	mul.f64 	%fd6, %fd1, %fd5;
	mul.wide.s32 	%rd7, %r7, 8;
	add.s64 	%rd8, %rd3, %rd7;
	ld.global.f64 	%fd7, [%rd8];
	sub.f64 	%fd8, %fd7, %fd4;
	mul.f64 	%fd9, %fd6, %fd8;
	sub.f64 	%fd10, %fd4, %fd9;
	add.s64 	%rd9, %rd4, %rd5;
	st.global.f64 	[%rd9], %fd10;
$L__BB0_2:
	ret;

}


// ===== COMPILED SASS (sm_100) =====

	.target	sm_100

	.elftype	@"ET_EXEC"


//--------------------- .note.nv.tkinfo           --------------------------
	.section	.note.nv.tkinfo,"",@"SHT_NOTE"
	.sectionflags	@"SHF_NOTE_NV_TKINFO"
	.tkinfo
        /*0018*/ 	.word	0x00000002
        /*0030*/ 	.string	""
        /*0030*/ 	.string	"ptxas"
        /*0030*/ 	.string	"Cuda compilation tools, release 13.0, V13.0.88"
        /*0030*/ 	.string	"Build cuda_13.0.r13.0/compiler.36424714_0"
        /*0030*/ 	.string	"-arch sm_100 -m 64 "



//--------------------- .note.nv.cuinfo           --------------------------
	.section	.note.nv.cuinfo,"",@"SHT_NOTE"
	.sectionflags	@"SHF_NOTE_NV_CUINFO"
        /*0018*/ 	.short	0x0002
        /*001a*/ 	.short	0x0064
        /*001c*/ 	.short	0x0082
	.zero		2


//--------------------- .nv.info                  --------------------------
	.section	.nv.info,"",@"SHT_CUDA_INFO"
	.align	4


	//----- nvinfo : EIATTR_REGCOUNT
	.align		4
        /*0000*/ 	.byte	0x04, 0x2f
        /*0002*/ 	.short	(.L_1 - .L_0)
	.align		4
.L_0:
        /*0004*/ 	.word	index@(_Z10wave1Dmac1PdS_dddi)
        /*0008*/ 	.word	0x0000001d


	//----- nvinfo : EIATTR_FRAME_SIZE
	.align		4
.L_1:
        /*000c*/ 	.byte	0x04, 0x11
        /*000e*/ 	.short	(.L_3 - .L_2)
	.align		4
.L_2:
        /*0010*/ 	.word	index@($__internal_0_$__cuda_sm20_div_rn_f64_full)
        /*0014*/ 	.word	0x00000000


	//----- nvinfo : EIATTR_FRAME_SIZE
	.align		4
.L_3:
        /*0018*/ 	.byte	0x04, 0x11
        /*001a*/ 	.short	(.L_5 - .L_4)
	.align		4
.L_4:
        /*001c*/ 	.word	index@(_Z10wave1Dmac1PdS_dddi)
        /*0020*/ 	.word	0x00000000


	//----- nvinfo : EIATTR_MIN_STACK_SIZE
	.align		4
.L_5:
        /*0024*/ 	.byte	0x04, 0x12
        /*0026*/ 	.short	(.L_7 - .L_6)
	.align		4
.L_6:
        /*0028*/ 	.word	index@(_Z10wave1Dmac1PdS_dddi)
        /*002c*/ 	.word	0x00000000
.L_7:


//--------------------- .nv.compat                --------------------------
	.section	.nv.compat,"",@"SHT_CUDA_COMPAT_INFO"
	.align	4
        /*0000*/ 	.byte	0x02, 0x09, 0x00, 0x00, 0x02, 0x02, 0x01, 0x00, 0x02, 0x05, 0x05, 0x00, 0x03, 0x07, 0x01, 0x01
        /*0010*/ 	.byte	0x02, 0x03, 0x00, 0x00, 0x02, 0x06, 0x01, 0x00, 0x04, 0x0b, 0x08, 0x00, 0x01, 0x00, 0x00, 0x00
        /*0020*/ 	.byte	0x00, 0x00, 0x00, 0x00


//--------------------- .nv.info._Z10wave1Dmac1PdS_dddi --------------------------
	.section	.nv.info._Z10wave1Dmac1PdS_dddi,"",@"SHT_CUDA_INFO"
	.sectionflags	@""
	.align	4


	//----- nvinfo : EIATTR_CUDA_API_VERSION
	.align		4
        /*0000*/ 	.byte	0x04, 0x37
        /*0002*/ 	.short	(.L_9 - .L_8)
.L_8:
        /*0004*/ 	.word	0x00000082


	//----- nvinfo : EIATTR_KPARAM_INFO
	.align		4
.L_9:
        /*0008*/ 	.byte	0x04, 0x17
        /*000a*/ 	.short	(.L_11 - .L_10)
.L_10:
        /*000c*/ 	.word	0x00000000
        /*0010*/ 	.short	0x0005
        /*0012*/ 	.short	0x0028
        /*0014*/ 	.byte	0x00, 0xf0, 0x11, 0x00


	//----- nvinfo : EIATTR_KPARAM_INFO
	.align		4
.L_11:
        /*0018*/ 	.byte	0x04, 0x17
        /*001a*/ 	.short	(.L_13 - .L_12)
.L_12:
        /*001c*/ 	.word	0x00000000
        /*0020*/ 	.short	0x0004
        /*0022*/ 	.short	0x0020
        /*0024*/ 	.byte	0x00, 0xf0, 0x21, 0x00


	//----- nvinfo : EIATTR_KPARAM_INFO
	.align		4
.L_13:
        /*0028*/ 	.byte	0x04, 0x17
        /*002a*/ 	.short	(.L_15 - .L_14)
.L_14:
        /*002c*/ 	.word	0x00000000
        /*0030*/ 	.short	0x0003
        /*0032*/ 	.short	0x0018
        /*0034*/ 	.byte	0x00, 0xf0, 0x21, 0x00


	//----- nvinfo : EIATTR_KPARAM_INFO
	.align		4
.L_15:
        /*0038*/ 	.byte	0x04, 0x17
        /*003a*/ 	.short	(.L_17 - .L_16)
.L_16:
        /*003c*/ 	.word	0x00000000
        /*0040*/ 	.short	0x0002
        /*0042*/ 	.short	0x0010
        /*0044*/ 	.byte	0x00, 0xf0, 0x21, 0x00


	//----- nvinfo : EIATTR_KPARAM_INFO
	.align		4
.L_17:
        /*0048*/ 	.byte	0x04, 0x17
        /*004a*/ 	.short	(.L_19 - .L_18)
.L_18:
        /*004c*/ 	.word	0x00000000
        /*0050*/ 	.short	0x0001
        /*0052*/ 	.short	0x0008
        /*0054*/ 	.byte	0x00, 0xf5, 0x21, 0x00


	//----- nvinfo : EIATTR_KPARAM_INFO
	.align		4
.L_19:
        /*0058*/ 	.byte	0x04, 0x17
        /*005a*/ 	.short	(.L_21 - .L_20)
.L_20:
        /*005c*/ 	.word	0x00000000
        /*0060*/ 	.short	0x0000
        /*0062*/ 	.short	0x0000
        /*0064*/ 	.byte	0x00, 0xf5, 0x21, 0x00


	//----- nvinfo : EIATTR_SPARSE_MMA_MASK
	.align		4
.L_21:
        /*0068*/ 	.byte	0x03, 0x50
        /*006a*/ 	.short	0x0000


	//----- nvinfo : EIATTR_MAXREG_COUNT
	.align		4
        /*006c*/ 	.byte	0x03, 0x1b
        /*006e*/ 	.short	0x00ff


	//----- nvinfo : EIATTR_MERCURY_ISA_VERSION
	.align		4
        /*0070*/ 	.byte	0x03, 0x5f
        /*0072*/ 	.short	0x0101


	//----- nvinfo : EIATTR_VRC_CTA_INIT_COUNT
	.align		4
        /*0074*/ 	.byte	0x02, 0x4a
	.zero		1
	.zero		1


	//----- nvinfo : EIATTR_EXIT_INSTR_OFFSETS
	.align		4
        /*0078*/ 	.byte	0x04, 0x1c
        /*007a*/ 	.short	(.L_23 - .L_22)


	//   ....[0]....
.L_22:
        /*007c*/ 	.word	0x00000070


	//   ....[1]....
        /*0080*/ 	.word	0x000002d0


	//----- nvinfo : EIATTR_CRS_STACK_SIZE
	.align		4
.L_23:
        /*0084*/ 	.byte	0x04, 0x1e
        /*0086*/ 	.short	(.L_25 - .L_24)
.L_24:
        /*0088*/ 	.word	0x00000000


	//----- nvinfo : EIATTR_CBANK_PARAM_SIZE
	.align		4
.L_25:
        /*008c*/ 	.byte	0x03, 0x19
        /*008e*/ 	.short	0x002c


	//----- nvinfo : EIATTR_PARAM_CBANK
	.align		4
        /*0090*/ 	.byte	0x04, 0x0a
        /*0092*/ 	.short	(.L_27 - .L_26)
	.align		4
.L_26:
        /*0094*/ 	.word	index@(.nv.constant0._Z10wave1Dmac1PdS_dddi)
        /*0098*/ 	.short	0x0380
        /*009a*/ 	.short	0x002c


	//----- nvinfo : EIATTR_SW_WAR
	.align		4
.L_27:
        /*009c*/ 	.byte	0x04, 0x36
        /*009e*/ 	.short	(.L_29 - .L_28)
.L_28:
        /*00a0*/ 	.word	0x00000008
.L_29:


//--------------------- .nv.callgraph             --------------------------
	.section	.nv.callgraph,"",@"SHT_CUDA_CALLGRAPH"
	.align	4
	.sectionentsize	8
	.align		4
        /*0000*/ 	.word	0x00000000
	.align		4
        /*0004*/ 	.word	0xffffffff
	.align		4
        /*0008*/ 	.word	0x00000000
	.align		4
        /*000c*/ 	.word	0xfffffffe
	.align		4
        /*0010*/ 	.word	0x00000000
	.align		4
        /*0014*/ 	.word	0xfffffffd
	.align		4
        /*0018*/ 	.word	0x00000000
	.align		4
        /*001c*/ 	.word	0xfffffffc


//--------------------- .text._Z10wave1Dmac1PdS_dddi --------------------------
	.section	.text._Z10wave1Dmac1PdS_dddi,"ax",@progbits
	.align	128
        .global         _Z10wave1Dmac1PdS_dddi
        .type           _Z10wave1Dmac1PdS_dddi,@function
        .size           _Z10wave1Dmac1PdS_dddi,(.L_x_6 - _Z10wave1Dmac1PdS_dddi)
        .other          _Z10wave1Dmac1PdS_dddi,@"STO_CUDA_ENTRY STV_DEFAULT"
_Z10wave1Dmac1PdS_dddi:
.text._Z10wave1Dmac1PdS_dddi:
[----:B------:R-:W-:Y:S01]  /*0000*/  LDC R1, c[0x0][0x37c] ;  /* 0x0000df00ff017b82 */ /* 0x000fe20000000800 */
[----:B------:R-:W0:Y:S07]  /*0010*/  S2R R0, SR_TID.X ;  /* 0x0000000000007919 */ /* 0x000e2e0000002100 */
[----:B------:R-:W0:Y:S01]  /*0020*/  S2UR UR4, SR_CTAID.X ;  /* 0x00000000000479c3 */ /* 0x000e220000002500 */
[----:B------:R-:W1:Y:S07]  /*0030*/  LDCU UR6, c[0x0][0x3a8] ;  /* 0x00007500ff0677ac */ /* 0x000e6e0008000800 */
[----:B------:R-:W0:Y:S02]  /*0040*/  LDC R3, c[0x0][0x360] ;  /* 0x0000d800ff037b82 */ /* 0x000e240000000800 */
[----:B0-----:R-:W-:-:S05]  /*0050*/  IMAD R0, R3, UR4, R0 ;  /* 0x0000000403007c24 */ /* 0x001fca000f8e0200 */
[----:B-1----:R-:W-:-:S13]  /*0060*/  ISETP.GE.AND P0, PT, R0, UR6, PT ;  /* 0x0000000600007c0c */ /* 0x002fda000bf06270 */
[----:B------:R-:W-:Y:S05]  /*0070*/  @P0 EXIT ;  /* 0x000000000000094d */ /* 0x000fea0003800000 */
[----:B------:R-:W0:Y:S01]  /*0080*/  LDC.64 R4, c[0x0][0x388] ;  /* 0x0000e200ff047b82 */ /* 0x000e220000000a00 */
[----:B------:R-:W1:Y:S01]  /*0090*/  LDCU.64 UR4, c[0x0][0x358] ;  /* 0x00006b00ff0477ac */ /* 0x000e620008000a00 */
[----:B------:R-:W2:Y:S06]  /*00a0*/  LDCU UR7, c[0x0][0x3a4] ;  /* 0x00007480ff0777ac */ /* 0x000eac0008000800 */
[----:B------:R-:W3:Y:S01]  /*00b0*/  LDC.64 R8, c[0x0][0x3a0] ;  /* 0x0000e800ff087b82 */ /* 0x000ee20000000a00 */
[----:B------:R-:W-:Y:S01]  /*00c0*/  IMAD.MOV.U32 R2, RZ, RZ, 0x1 ;  /* 0x00000001ff027424 */ /* 0x000fe200078e00ff */
[----:B------:R-:W4:Y:S06]  /*00d0*/  LDCU.64 UR8, c[0x0][0x398] ;  /* 0x00007300ff0877ac */ /* 0x000f2c0008000a00 */
[----:B------:R-:W4:Y:S01]  /*00e0*/  LDC R10, c[0x0][0x39c] ;  /* 0x0000e700ff0a7b82 */ /* 0x000f220000000800 */
[----:B0-----:R-:W-:-:S06]  /*00f0*/  IMAD.WIDE R4, R0, 0x8, R4 ;  /* 0x0000000800047825 */ /* 0x001fcc00078e0204 */
[----:B-1----:R-:W5:Y:S01]  /*0100*/  LDG.E.64 R4, desc[UR4][R4.64] ;  /* 0x0000000404047981 */ /* 0x002f62000c1e1b00 */
[----:B--2---:R-:W3:Y:S01]  /*0110*/  MUFU.RCP64H R3, UR7 ;  /* 0x0000000700037d08 */ /* 0x004ee20008001800 */
[----:B------:R-:W-:-:S05]  /*0120*/  VIADD R12, R0, 0x1 ;  /* 0x00000001000c7836 */ /* 0x000fca0000000000 */
[----:B------:R-:W-:Y:S02]  /*0130*/  ISETP.NE.AND P0, PT, R12, UR6, PT ;  /* 0x000000060c007c0c */ /* 0x000fe4000bf05270 */
[----:B----4-:R-:W-:Y:S02]  /*0140*/  FSETP.GEU.AND P2, PT, |R10|, 6.5827683646048100446e-37, PT ;  /* 0x036000000a00780b */ /* 0x010fe40003f4e200 */
[----:B------:R-:W-:Y:S01]  /*0150*/  SEL R12, R12, RZ, P0 ;  /* 0x000000ff0c0c7207 */ /* 0x000fe20000000000 */
[----:B---3--:R-:W-:-:S08]  /*0160*/  DFMA R6, R2, -R8, 1 ;  /* 0x3ff000000206742b */ /* 0x008fd00000000808 */
[----:B------:R-:W-:-:S08]  /*0170*/  DFMA R6, R6, R6, R6 ;  /* 0x000000060606722b */ /* 0x000fd00000000006 */
[----:B------:R-:W-:-:S08]  /*0180*/  DFMA R6, R2, R6, R2 ;  /* 0x000000060206722b */ /* 0x000fd00000000002 */
[----:B------:R-:W-:-:S08]  /*0190*/  DFMA R2, R6, -R8, 1 ;  /* 0x3ff000000602742b */ /* 0x000fd00000000808 */
[----:B------:R-:W-:-:S08]  /*01a0*/  DFMA R2, R6, R2, R6 ;  /* 0x000000020602722b */ /* 0x000fd00000000006 */
[----:B------:R-:W-:-:S08]  /*01b0*/  DMUL R6, R2, UR8 ;  /* 0x0000000802067c28 */ /* 0x000fd00008000000 */
[----:B------:R-:W-:-:S08]  /*01c0*/  DFMA R8, R6, -R8, UR8 ;  /* 0x0000000806087e2b */ /* 0x000fd00008000808 */
[----:B------:R-:W-:-:S10]  /*01d0*/  DFMA R2, R2, R8, R6 ;  /* 0x000000080202722b */ /* 0x000fd40000000006 */
[----:B------:R-:W-:-:S05]  /*01e0*/  FFMA R6, RZ, UR7, R3 ;  /* 0x00000007ff067c23 */ /* 0x000fca0008000003 */
[----:B------:R-:W-:-:S13]  /*01f0*/  FSETP.GT.AND P1, PT, |R6|, 1.469367938527859385e-39, PT ;  /* 0x001000000600780b */ /* 0x000fda0003f24200 */
[----:B------:R-:W-:Y:S05]  /*0200*/  @P1 BRA P2, `(.L_x_0) ;  /* 0x0000000000081947 */ /* 0x000fea0001000000 */
[----:B------:R-:W-:-:S07]  /*0210*/  MOV R14, 0x230 ;  /* 0x00000230000e7802 */ /* 0x000fce0000000f00 */
[----:B-----5:R-:W-:Y:S05]  /*0220*/  CALL.REL.NOINC `($__internal_0_$__cuda_sm20_div_rn_f64_full) ;  /* 0x00000000002c7944 */ /* 0x020fea0003c00000 */
.L_x_0:
[----:B------:R-:W0:Y:S01]  /*0230*/  LDC.64 R6, c[0x0][0x388] ;  /* 0x0000e200ff067b82 */ /* 0x000e220000000a00 */
[----:B------:R-:W1:Y:S07]  /*0240*/  LDCU.64 UR6, c[0x0][0x390] ;  /* 0x00007200ff0677ac */ /* 0x000e6e0008000a00 */
[----:B------:R-:W2:Y:S01]  /*0250*/  LDC.64 R8, c[0x0][0x380] ;  /* 0x0000e000ff087b82 */ /* 0x000ea20000000a00 */
[----:B0-----:R-:W-:-:S06]  /*0260*/  IMAD.WIDE R12, R12, 0x8, R6 ;  /* 0x000000080c0c7825 */ /* 0x001fcc00078e0206 */
[----:B------:R-:W3:Y:S01]  /*0270*/  LDG.E.64 R12, desc[UR4][R12.64] ;  /* 0x000000040c0c7981 */ /* 0x000ee2000c1e1b00 */
[----:B-1----:R-:W-:Y:S02]  /*0280*/  DMUL R2, R2, UR6 ;  /* 0x0000000602027c28 */ /* 0x002fe40008000000 */
[----:B---3-5:R-:W-:-:S08]  /*0290*/  DADD R6, -R4, R12 ;  /* 0x0000000004067229 */ /* 0x028fd0000000010c */
[----:B------:R-:W-:Y:S01]  /*02a0*/  DFMA R2, -R2, R6, R4 ;  /* 0x000000060202722b */ /* 0x000fe20000000104 */
[----:B--2---:R-:W-:-:S06]  /*02b0*/  IMAD.WIDE R4, R0, 0x8, R8 ;  /* 0x0000000800047825 */ /* 0x004fcc00078e0208 */
[----:B------:R-:W-:Y:S01]  /*02c0*/  STG.E.64 desc[UR4][R4.64], R2 ;  /* 0x0000000204007986 */ /* 0x000fe2000c101b04 */
[----:B------:R-:W-:Y:S05]  /*02d0*/  EXIT ;  /* 0x000000000000794d */ /* 0x000fea0003800000 */
        .weak           $__internal_0_$__cuda_sm20_div_rn_f64_full
        .type           $__internal_0_$__cuda_sm20_div_rn_f64_full,@function
        .size           $__internal_0_$__cuda_sm20_div_rn_f64_full,(.L_x_6 - $__internal_0_$__cuda_sm20_div_rn_f64_full)
$__internal_0_$__cuda_sm20_div_rn_f64_full:
[----:B------:R-:W0:Y:S01]  /*02e0*/  LDC.64 R10, c[0x0][0x3a0] ;  /* 0x0000e800ff0a7b82 */ /* 0x000e220000000a00 */
[----:B------:R-:W-:Y:S02]  /*02f0*/  IMAD.MOV.U32 R16, RZ, RZ, 0x1 ;  /* 0x00000001ff107424 */ /* 0x000fe400078e00ff */
[----:B------:R-:W-:-:S05]  /*0300*/  IMAD.MOV.U32 R22, RZ, RZ, 0x1ca00000 ;  /* 0x1ca00000ff167424 */ /* 0x000fca00078e00ff */
[----:B------:R-:W1:Y:S01]  /*0310*/  LDC.64 R6, c[0x0][0x398] ;  /* 0x0000e600ff067b82 */ /* 0x000e620000000a00 */
[C---:B0-----:R-:W-:Y:S02]  /*0320*/  FSETP.GEU.AND P0, PT, |R11|.reuse, 1.469367938527859385e-39, PT ;  /* 0x001000000b00780b */ /* 0x041fe40003f0e200 */
[C---:B------:R-:W-:Y:S02]  /*0330*/  LOP3.LUT R8, R11.reuse, 0x800fffff, RZ, 0xc0, !PT ;  /* 0x800fffff0b087812 */ /* 0x040fe400078ec0ff */
[----:B------:R-:W-:Y:S02]  /*0340*/  LOP3.LUT R24, R11, 0x7ff00000, RZ, 0xc0, !PT ;  /* 0x7ff000000b187812 */ /* 0x000fe400078ec0ff */
[----:B------:R-:W-:Y:S01]  /*0350*/  LOP3.LUT R9, R8, 0x3ff00000, RZ, 0xfc, !PT ;  /* 0x3ff0000008097812 */ /* 0x000fe200078efcff */
[----:B------:R-:W-:Y:S01]  /*0360*/  IMAD.MOV.U32 R8, RZ, RZ, R10 ;  /* 0x000000ffff087224 */ /* 0x000fe200078e000a */
[C---:B-1----:R-:W-:Y:S01]  /*0370*/  FSETP.GEU.AND P2, PT, |R7|.reuse, 1.469367938527859385e-39, PT ;  /* 0x001000000700780b */ /* 0x042fe20003f4e200 */
[----:B------:R-:W-:Y:S01]  /*0380*/  IMAD.MOV.U32 R26, RZ, RZ, R24 ;  /* 0x000000ffff1a7224 */ /* 0x000fe200078e0018 */
[----:B------:R-:W-:-:S03]  /*0390*/  LOP3.LUT R13, R7, 0x7ff00000, RZ, 0xc0, !PT ;  /* 0x7ff00000070d7812 */ /* 0x000fc600078ec0ff */
[----:B------:R-:W0:Y:S01]  /*03a0*/  @!P0 LDC.64 R2, c[0x0][0x3a0] ;  /* 0x0000e800ff028b82 */ /* 0x000e220000000a00 */
[----:B------:R-:W-:Y:S01]  /*03b0*/  ISETP.GE.U32.AND P1, PT, R13, R24, PT ;  /* 0x000000180d00720c */ /* 0x000fe20003f26070 */
[----:B------:R-:W-:-:S03]  /*03c0*/  IMAD.MOV.U32 R15, RZ, RZ, R13 ;  /* 0x000000ffff0f7224 */ /* 0x000fc600078e000d */
[----:B------:R-:W-:-:S04]  /*03d0*/  SEL R22, R22, 0x63400000, !P1 ;  /* 0x6340000016167807 */ /* 0x000fc80004800000 */
[----:B------:R-:W-:-:S04]  /*03e0*/  @!P2 LOP3.LUT R20, R22, 0x80000000, R7, 0xf8, !PT ;  /* 0x800000001614a812 */ /* 0x000fc800078ef807 */
[----:B------:R-:W-:Y:S01]  /*03f0*/  @!P2 LOP3.LUT R21, R20, 0x100000, RZ, 0xfc, !PT ;  /* 0x001000001415a812 */ /* 0x000fe200078efcff */
[----:B------:R-:W-:Y:S01]  /*0400*/  @!P2 IMAD.MOV.U32 R20, RZ, RZ, RZ ;  /* 0x000000ffff14a224 */ /* 0x000fe200078e00ff */
[----:B0-----:R-:W-:-:S06]  /*0410*/  @!P0 DMUL R8, R2, 8.98846567431157953865e+307 ;  /* 0x7fe0000002088828 */ /* 0x001fcc0000000000 */
[----:B------:R-:W0:Y:S04]  /*0420*/  MUFU.RCP64H R17, R9 ;  /* 0x0000000900117308 */ /* 0x000e280000001800 */
[----:B------:R-:W-:Y:S01]  /*0430*/  @!P0 LOP3.LUT R26, R9, 0x7ff00000, RZ, 0xc0, !PT ;  /* 0x7ff00000091a8812 */ /* 0x000fe200078ec0ff */
[----:B0-----:R-:W-:-:S08]  /*0440*/  DFMA R2, R16, -R8, 1 ;  /* 0x3ff000001002742b */ /* 0x001fd00000000808 */
[----:B------:R-:W-:-:S08]  /*0450*/  DFMA R2, R2, R2, R2 ;  /* 0x000000020202722b */ /* 0x000fd00000000002 */
[----:B------:R-:W-:Y:S01]  /*0460*/  DFMA R16, R16, R2, R16 ;  /* 0x000000021010722b */ /* 0x000fe20000000010 */
[----:B------:R-:W-:Y:S01]  /*0470*/  LOP3.LUT R3, R22, 0x800fffff, R7, 0xf8, !PT ;  /* 0x800fffff16037812 */ /* 0x000fe200078ef807 */
[----:B------:R-:W-:-:S06]  /*0480*/  IMAD.MOV.U32 R2, RZ, RZ, R6 ;  /* 0x000000ffff027224 */ /* 0x000fcc00078e0006 */
[----:B------:R-:W-:Y:S02]  /*0490*/  DFMA R18, R16, -R8, 1 ;  /* 0x3ff000001012742b */ /* 0x000fe40000000808 */
[----:B------:R-:W-:-:S06]  /*04a0*/  @!P2 DFMA R2, R2, 2, -R20 ;  /* 0x400000000202a82b */ /* 0x000fcc0000000814 */
[----:B------:R-:W-:-:S04]  /*04b0*/  DFMA R16, R16, R18, R16 ;  /* 0x000000121010722b */ /* 0x000fc80000000010 */
[----:B------:R-:W-:-:S04]  /*04c0*/  @!P2 LOP3.LUT R15, R3, 0x7ff00000, RZ, 0xc0, !PT ;  /* 0x7ff00000030fa812 */ /* 0x000fc800078ec0ff */
[----:B------:R-:W-:Y:S01]  /*04d0*/  DMUL R18, R16, R2 ;  /* 0x0000000210127228 */ /* 0x000fe20000000000 */
[----:B------:R-:W-:-:S05]  /*04e0*/  VIADD R23, R15, 0xffffffff ;  /* 0xffffffff0f177836 */ /* 0x000fca0000000000 */
[----:B------:R-:W-:Y:S01]  /*04f0*/  ISETP.GT.U32.AND P0, PT, R23, 0x7feffffe, PT ;  /* 0x7feffffe1700780c */ /* 0x000fe20003f04070 */
[----:B------:R-:W-:Y:S01]  /*0500*/  VIADD R23, R26, 0xffffffff ;  /* 0xffffffff1a177836 */ /* 0x000fe20000000000 */
[----:B------:R-:W-:-:S04]  /*0510*/  DFMA R20, R18, -R8, R2 ;  /* 0x800000081214722b */ /* 0x000fc80000000002 */
[----:B------:R-:W-:-:S04]  /*0520*/  ISETP.GT.U32.OR P0, PT, R23, 0x7feffffe, P0 ;  /* 0x7feffffe1700780c */ /* 0x000fc80000704470 */
[----:B------:R-:W-:-:S09]  /*0530*/  DFMA R20, R16, R20, R18 ;  /* 0x000000141014722b */ /* 0x000fd20000000012 */
[----:B------:R-:W-:Y:S05]  /*0540*/  @P0 BRA `(.L_x_1) ;  /* 0x0000000000600947 */ /* 0x000fea0003800000 */
[----:B------:R-:W-:Y:S01]  /*0550*/  VIADDMNMX R13, R13, -R24, 0xb9600000, !PT ;  /* 0xb96000000d0d7446 */ /* 0x000fe20007800918 */
[----:B------:R-:W-:-:S03]  /*0560*/  IMAD.MOV.U32 R6, RZ, RZ, RZ ;  /* 0x000000ffff067224 */ /* 0x000fc600078e00ff */
[----:B------:R-:W-:-:S05]  /*0570*/  VIMNMX R13, PT, PT, R13, 0x46a00000, PT ;  /* 0x46a000000d0d7848 */ /* 0x000fca0003fe0100 */
[----:B------:R-:W-:-:S04]  /*0580*/  IMAD.IADD R13, R13, 0x1, -R22 ;  /* 0x000000010d0d7824 */ /* 0x000fc800078e0a16 */
[----:B------:R-:W-:-:S06]  /*0590*/  VIADD R7, R13, 0x7fe00000 ;  /* 0x7fe000000d077836 */ /* 0x000fcc0000000000 */
[----:B------:R-:W-:-:S10]  /*05a0*/  DMUL R16, R20, R6 ;  /* 0x0000000614107228 */ /* 0x000fd40000000000 */
[----:B------:R-:W-:-:S13]  /*05b0*/  FSETP.GTU.AND P0, PT, |R17|, 1.469367938527859385e-39, PT ;  /* 0x001000001100780b */ /* 0x000fda0003f0c200 */
[----:B------:R-:W-:Y:S05]  /*05c0*/  @P0 BRA `(.L_x_2) ;  /* 0x00000000009c0947 */ /* 0x000fea0003800000 */
[----:B------:R-:W-:Y:S01]  /*05d0*/  DFMA R2, R20, -R8, R2 ;  /* 0x800000081402722b */ /* 0x000fe20000000002 */
[----:B------:R-:W-:-:S09]  /*05e0*/  IMAD.MOV.U32 R6, RZ, RZ, RZ ;  /* 0x000000ffff067224 */ /* 0x000fd200078e00ff */
[C---:B------:R-:W-:Y:S02]  /*05f0*/  FSETP.NEU.AND P0, PT, R3.reuse, RZ, PT ;  /* 0x000000ff0300720b */ /* 0x040fe40003f0d000 */
[----:B------:R-:W-:-:S04]  /*0600*/  LOP3.LUT R11, R3, 0x80000000, R11, 0x48, !PT ;  /* 0x80000000030b7812 */ /* 0x000fc800078e480b */
[----:B------:R-:W-:-:S07]  /*0610*/  LOP3.LUT R7, R11, R7, RZ, 0xfc, !PT ;  /* 0x000000070b077212 */ /* 0x000fce00078efcff */
[----:B------:R-:W-:Y:S05]  /*0620*/  @!P0 BRA `(.L_x_2) ;  /* 0x0000000000848947 */ /* 0x000fea0003800000 */
[----:B------:R-:W-:Y:S01]  /*0630*/  IMAD.MOV R3, RZ, RZ, -R13 ;  /* 0x000000ffff037224 */ /* 0x000fe200078e0a0d */
[----:B------:R-:W-:Y:S01]  /*0640*/  DMUL.RP R6, R20, R6 ;  /* 0x0000000614067228 */ /* 0x000fe20000008000 */
[----:B------:R-:W-:Y:S01]  /*0650*/  IMAD.MOV.U32 R2, RZ, RZ, RZ ;  /* 0x000000ffff027224 */ /* 0x000fe200078e00ff */
[----:B------:R-:W-:-:S05]  /*0660*/  IADD3 R13, PT, PT, -R13, -0x43300000, RZ ;  /* 0xbcd000000d0d7810 */ /* 0x000fca0007ffe1ff */
[----:B------:R-:W-:-:S03]  /*0670*/  DFMA R2, R16, -R2, R20 ;  /* 0x800000021002722b */ /* 0x000fc60000000014 */
[----:B------:R-:W-:-:S07]  /*0680*/  LOP3.LUT R11, R7, R11, RZ, 0x3c, !PT ;  /* 0x0000000b070b7212 */ /* 0x000fce00078e3cff */
[----:B------:R-:W-:-:S04]  /*0690*/  FSETP.NEU.AND P0, PT, |R3|, R13, PT ;  /* 0x0000000d0300720b */ /* 0x000fc80003f0d200 */
[----:B------:R-:W-:Y:S02]  /*06a0*/  FSEL R16, R6, R16, !P0 ;  /* 0x0000001006107208 */ /* 0x000fe40004000000 */
[----:B------:R-:W-:Y:S01]  /*06b0*/  FSEL R17, R11, R17, !P0 ;  /* 0x000000110b117208 */ /* 0x000fe20004000000 */
[----:B------:R-:W-:Y:S06]  /*06c0*/  BRA `(.L_x_2) ;  /* 0x00000000005c7947 */ /* 0x000fec0003800000 */
.L_x_1:
[----:B------:R-:W0:Y:S02]  /*06d0*/  LDC.64 R2, c[0x0][0x398] ;  /* 0x0000e600ff027b82 */ /* 0x000e240000000a00 */
[----:B0-----:R-:W-:-:S14]  /*06e0*/  DSETP.NAN.AND P0, PT, R2, R2, PT ;  /* 0x000000020200722a */ /* 0x001fdc0003f08000 */
[----:B------:R-:W-:Y:S05]  /*06f0*/  @P0 BRA `(.L_x_3) ;  /* 0x0000000000480947 */ /* 0x000fea0003800000 */
[----:B------:R-:W0:Y:S02]  /*0700*/  LDC.64 R2, c[0x0][0x3a0] ;  /* 0x0000e800ff027b82 */ /* 0x000e240000000a00 */
[----:B0-----:R-:W-:-:S14]  /*0710*/  DSETP.NAN.AND P0, PT, R2, R2, PT ;  /* 0x000000020200722a */ /* 0x001fdc0003f08000 */
[----:B------:R-:W-:Y:S05]  /*0720*/  @P0 BRA `(.L_x_4) ;  /* 0x0000000000300947 */ /* 0x000fea0003800000 */
[----:B------:R-:W-:Y:S01]  /*0730*/  ISETP.NE.AND P0, PT, R15, R26, PT ;  /* 0x0000001a0f00720c */ /* 0x000fe20003f05270 */
[----:B------:R-:W-:Y:S02]  /*0740*/  IMAD.MOV.U32 R16, RZ, RZ, 0x0 ;  /* 0x00000000ff107424 */ /* 0x000fe400078e00ff */
[----:B------:R-:W-:-:S10]  /*0750*/  IMAD.MOV.U32 R17, RZ, RZ, -0x80000 ;  /* 0xfff80000ff117424 */ /* 0x000fd400078e00ff */
[----:B------:R-:W-:Y:S05]  /*0760*/  @!P0 BRA `(.L_x_2) ;  /* 0x0000000000348947 */ /* 0x000fea0003800000 */
[----:B------:R-:W-:Y:S02]  /*0770*/  ISETP.NE.AND P0, PT, R15, 0x7ff00000, PT ;  /* 0x7ff000000f00780c */ /* 0x000fe40003f05270 */
[----:B------:R-:W-:Y:S02]  /*0780*/  LOP3.LUT R17, R7, 0x80000000, R11, 0x48, !PT ;  /* 0x8000000007117812 */ /* 0x000fe400078e480b */
[----:B------:R-:W-:-:S13]  /*0790*/  ISETP.EQ.OR P0, PT, R26, RZ, !P0 ;  /* 0x000000ff1a00720c */ /* 0x000fda0004702670 */
[----:B------:R-:W-:Y:S01]  /*07a0*/  @P0 LOP3.LUT R2, R17, 0x7ff00000, RZ, 0xfc, !PT ;  /* 0x7ff0000011020812 */ /* 0x000fe200078efcff */
[----:B------:R-:W-:Y:S02]  /*07b0*/  @!P0 IMAD.MOV.U32 R16, RZ, RZ, RZ ;  /* 0x000000ffff108224 */ /* 0x000fe400078e00ff */
[----:B------:R-:W-:Y:S02]  /*07c0*/  @P0 IMAD.MOV.U32 R16, RZ, RZ, RZ ;  /* 0x000000ffff100224 */ /* 0x000fe400078e00ff */
[----:B------:R-:W-:Y:S01]  /*07d0*/  @P0 IMAD.MOV.U32 R17, RZ, RZ, R2 ;  /* 0x000000ffff110224 */ /* 0x000fe200078e0002 */
[----:B------:R-:W-:Y:S06]  /*07e0*/  BRA `(.L_x_2) ;  /* 0x0000000000147947 */ /* 0x000fec0003800000 */
.L_x_4:
[----:B------:R-:W-:Y:S01]  /*07f0*/  LOP3.LUT R17, R11, 0x80000, RZ, 0xfc, !PT ;  /* 0x000800000b117812 */ /* 0x000fe200078efcff */
[----:B------:R-:W-:Y:S01]  /*0800*/  IMAD.MOV.U32 R16, RZ, RZ, R10 ;  /* 0x000000ffff107224 */ /* 0x000fe200078e000a */
[----:B------:R-:W-:Y:S06]  /*0810*/  BRA `(.L_x_2) ;  /* 0x0000000000087947 */ /* 0x000fec0003800000 */
.L_x_3:
[----:B------:R-:W-:Y:S01]  /*0820*/  LOP3.LUT R17, R7, 0x80000, RZ, 0xfc, !PT ;  /* 0x0008000007117812 */ /* 0x000fe200078efcff */
[----:B------:R-:W-:-:S07]  /*0830*/  IMAD.MOV.U32 R16, RZ, RZ, R6 ;  /* 0x000000ffff107224 */ /* 0x000fce00078e0006 */
.L_x_2:
[----:B------:R-:W-:Y:S02]  /*0840*/  IMAD.MOV.U32 R15, RZ, RZ, 0x0 ;  /* 0x00000000ff0f7424 */ /* 0x000fe400078e00ff */
[----:B------:R-:W-:Y:S02]  /*0850*/  IMAD.MOV.U32 R2, RZ, RZ, R16 ;  /* 0x000000ffff027224 */ /* 0x000fe400078e0010 */
[----:B------:R-:W-:Y:S01]  /*0860*/  IMAD.MOV.U32 R3, RZ, RZ, R17 ;  /* 0x000000ffff037224 */ /* 0x000fe200078e0011 */
[----:B------:R-:W-:Y:S06]  /*0870*/  RET.REL.NODEC R14 `(_Z10wave1Dmac1PdS_dddi) ;  /* 0xfffffff40ee07950 */ /* 0x000fec0003c3ffff */
.L_x_5:
[----:B------:R-:W-:-:S00]  /*0880*/  BRA `(.L_x_5) ;  /* 0xfffffffc00fc7947 */ /* 0x000fc0000383ffff */
[----:B------:R-:W-:-:S00]  /*0890*/  NOP ;  /* 0x0000000000007918 */ /* 0x000fc00000000000 */
        /* <DEDUP_REMOVED lines=14> */
.L_x_6:


//--------------------- .nv.shared.reserved.0     --------------------------
	.section	.nv.shared.reserved.0,"aw",@nobits
	.weak		__nv_reservedSMEM_offset_0_alias
	.size		__nv_reservedSMEM_offset_0_alias, 0, 64
	.other		__nv_reservedSMEM_offset_0_alias,@"STO_CUDA_RESERVED_SHARED STV_DEFAULT"
__nv_reservedSMEM_offset_0_alias:
	.zero		0
	.zero		64


//--------------------- .nv.constant0._Z10wave1Dmac1PdS_dddi --------------------------
	.section	.nv.constant0._Z10wave1Dmac1PdS_dddi,"a",@progbits
	.sectionflags	@""
	.align	4
.nv.constant0._Z10wave1Dmac1PdS_dddi:
	.zero		940


//--------------------- SYMBOLS --------------------------

	.type		.nv.reservedSmem.offset0,@object
	.size		.nv.reservedSmem.offset0,0x4
